	.headerflags	@"EF_CUDA_TEXMODE_UNIFIED EF_CUDA_64BIT_ADDRESS EF_CUDA_ACCELERATORS EF_CUDA_SM90 EF_CUDA_VIRTUAL_SM(EF_CUDA_SM90)"
	.elftype	@"ET_EXEC"


//--------------------- .nv.info                  --------------------------
	.section	.nv.info,"",@"SHT_CUDA_INFO"
	.align	4


	//----- nvinfo : EIATTR_REGCOUNT
	.align		4
        /*0000*/ 	.byte	0x04, 0x2f
        /*0002*/ 	.short	(.L_3 - .L_2)
	.align		4
.L_2:
        /*0004*/ 	.word	index@(triton_poi_fused__native_batch_norm_legit_no_training_convolution_relu_20)
        /*0008*/ 	.word	0x00000017


	//----- nvinfo : EIATTR_MIN_STACK_SIZE
	.align		4
.L_3:
        /*000c*/ 	.byte	0x04, 0x12
        /*000e*/ 	.short	(.L_5 - .L_4)
	.align		4
.L_4:
        /*0010*/ 	.word	index@(triton_poi_fused__native_batch_norm_legit_no_training_convolution_relu_20)
        /*0014*/ 	.word	0x00000000


	//----- nvinfo : EIATTR_FRAME_SIZE
	.align		4
.L_5:
        /*0018*/ 	.byte	0x04, 0x11
        /*001a*/ 	.short	(.L_7 - .L_6)
	.align		4
.L_6:
        /*001c*/ 	.word	index@(triton_poi_fused__native_batch_norm_legit_no_training_convolution_relu_20)
        /*0020*/ 	.word	0x00000000


	//----- nvinfo : EIATTR_MIN_STACK_SIZE
	.align		4
.L_7:
        /*0024*/ 	.byte	0x04, 0x12
        /*0026*/ 	.short	(.L_9 - .L_8)
	.align		4
.L_8:
        /*0028*/ 	.word	index@(triton_poi_fused__native_batch_norm_legit_no_training_convolution_relu_20)
        /*002c*/ 	.word	0x00000000
.L_9:


//--------------------- .nv.info.triton_poi_fused__native_batch_norm_legit_no_training_convolution_relu_20 --------------------------
	.section	.nv.info.triton_poi_fused__native_batch_norm_legit_no_training_convolution_relu_20,"",@"SHT_CUDA_INFO"
	.sectionflags	@""
	.align	4


	//----- nvinfo : EIATTR_CUDA_API_VERSION
	.align		4
        /*0000*/ 	.byte	0x04, 0x37
        /*0002*/ 	.short	(.L_11 - .L_10)
.L_10:
        /*0004*/ 	.word	0x0000007c


	//----- nvinfo : EIATTR_KPARAM_INFO
	.align		4
.L_11:
        /*0008*/ 	.byte	0x04, 0x17
        /*000a*/ 	.short	(.L_13 - .L_12)
.L_12:
        /*000c*/ 	.word	0x00000000
        /*0010*/ 	.short	0x0007
        /*0012*/ 	.short	0x0038
        /*0014*/ 	.byte	0x00, 0xf0, 0x11, 0x00


	//----- nvinfo : EIATTR_KPARAM_INFO
	.align		4
.L_13:
        /*0018*/ 	.byte	0x04, 0x17
        /*001a*/ 	.short	(.L_15 - .L_14)
.L_14:
        /*001c*/ 	.word	0x00000000
        /*0020*/ 	.short	0x0006
        /*0022*/ 	.short	0x0030
        /*0024*/ 	.byte	0x00, 0xf4, 0x21, 0x00


	//----- nvinfo : EIATTR_KPARAM_INFO
	.align		4
.L_15:
        /*0028*/ 	.byte	0x04, 0x17
        /*002a*/ 	.short	(.L_17 - .L_16)
.L_16:
        /*002c*/ 	.word	0x00000000
        /*0030*/ 	.short	0x0005
        /*0032*/ 	.short	0x0028
        /*0034*/ 	.byte	0x00, 0xf4, 0x21, 0x00


	//----- nvinfo : EIATTR_KPARAM_INFO
	.align		4
.L_17:
        /*0038*/ 	.byte	0x04, 0x17
        /*003a*/ 	.short	(.L_19 - .L_18)
.L_18:
        /*003c*/ 	.word	0x00000000
        /*0040*/ 	.short	0x0004
        /*0042*/ 	.short	0x0020
        /*0044*/ 	.byte	0x00, 0xf4, 0x21, 0x00


	//----- nvinfo : EIATTR_KPARAM_INFO
	.align		4
.L_19:
        /*0048*/ 	.byte	0x04, 0x17
        /*004a*/ 	.short	(.L_21 - .L_20)
.L_20:
        /*004c*/ 	.word	0x00000000
        /*0050*/ 	.short	0x0003
        /*0052*/ 	.short	0x0018
        /*0054*/ 	.byte	0x00, 0xf4, 0x21, 0x00


	//----- nvinfo : EIATTR_KPARAM_INFO
	.align		4
.L_21:
        /*0058*/ 	.byte	0x04, 0x17
        /*005a*/ 	.short	(.L_23 - .L_22)
.L_22:
        /*005c*/ 	.word	0x00000000
        /*0060*/ 	.short	0x0002
        /*0062*/ 	.short	0x0010
        /*0064*/ 	.byte	0x00, 0xf4, 0x21, 0x00


	//----- nvinfo : EIATTR_KPARAM_INFO
	.align		4
.L_23:
        /*0068*/ 	.byte	0x04, 0x17
        /*006a*/ 	.short	(.L_25 - .L_24)
.L_24:
        /*006c*/ 	.word	0x00000000
        /*0070*/ 	.short	0x0001
        /*0072*/ 	.short	0x0008
        /*0074*/ 	.byte	0x00, 0xf4, 0x21, 0x00


	//----- nvinfo : EIATTR_KPARAM_INFO
	.align		4
.L_25:
        /*0078*/ 	.byte	0x04, 0x17
        /*007a*/ 	.short	(.L_27 - .L_26)
.L_26:
        /*007c*/ 	.word	0x00000000
        /*0080*/ 	.short	0x0000
        /*0082*/ 	.short	0x0000
        /*0084*/ 	.byte	0x00, 0xf4, 0x21, 0x00


	//----- nvinfo : EIATTR_SPARSE_MMA_MASK
	.align		4
.L_27:
        /*0088*/ 	.byte	0x03, 0x50
        /*008a*/ 	.short	0x0000


	//----- nvinfo : EIATTR_MAXREG_COUNT
	.align		4
        /*008c*/ 	.byte	0x03, 0x1b
        /*008e*/ 	.short	0x00ff


	//----- nvinfo : EIATTR_EXIT_INSTR_OFFSETS
	.align		4
        /*0090*/ 	.byte	0x04, 0x1c
        /*0092*/ 	.short	(.L_29 - .L_28)


	//   ....[0]....
.L_28:
        /*0094*/ 	.word	0x00000370


	//   ....[1]....
        /*0098*/ 	.word	0x00000390


	//----- nvinfo : EIATTR_REQNTID
	.align		4
.L_29:
        /*009c*/ 	.byte	0x04, 0x10
        /*009e*/ 	.short	(.L_31 - .L_30)
.L_30:
        /*00a0*/ 	.word	0x00000080
        /*00a4*/ 	.word	0x00000001
        /*00a8*/ 	.word	0x00000001


	//----- nvinfo : EIATTR_CBANK_PARAM_SIZE
	.align		4
.L_31:
        /*00ac*/ 	.byte	0x03, 0x19
        /*00ae*/ 	.short	0x003c


	//----- nvinfo : EIATTR_PARAM_CBANK
	.align		4
        /*00b0*/ 	.byte	0x04, 0x0a
        /*00b2*/ 	.short	(.L_33 - .L_32)
	.align		4
.L_32:
        /*00b4*/ 	.word	index@(.nv.constant0.triton_poi_fused__native_batch_norm_legit_no_training_convolution_relu_20)
        /*00b8*/ 	.short	0x0210
        /*00ba*/ 	.short	0x003c


	//----- nvinfo : EIATTR_SW_WAR
	.align		4
.L_33:
        /*00bc*/ 	.byte	0x04, 0x36
        /*00be*/ 	.short	(.L_35 - .L_34)
.L_34:
        /*00c0*/ 	.word	0x00000008
.L_35:


//--------------------- .nv.callgraph             --------------------------
	.section	.nv.callgraph,"",@"SHT_CUDA_CALLGRAPH"
	.align	4
	.sectionentsize	8
	.align		4
        /*0000*/ 	.word	0x00000000
	.align		4
        /*0004*/ 	.word	0xffffffff
	.align		4
        /*0008*/ 	.word	0x00000000
	.align		4
        /*000c*/ 	.word	0xfffffffe
	.align		4
        /*0010*/ 	.word	0x00000000
	.align		4
        /*0014*/ 	.word	0xfffffffd
	.align		4
        /*0018*/ 	.word	0x00000000
	.align		4
        /*001c*/ 	.word	0xfffffffc


//--------------------- .nv.constant4             --------------------------
	.section	.nv.constant4,"a",@progbits
	.align	8
	.align		8
.nv.constant4:
        /*0000*/ 	.dword	_$_str
	.align		8
        /*0008*/ 	.dword	_$_str_$_2


//--------------------- .text.triton_poi_fused__native_batch_norm_legit_no_training_convolution_relu_20 --------------------------
	.section	.text.triton_poi_fused__native_batch_norm_legit_no_training_convolution_relu_20,"ax",@progbits
	.align	128
        .global         triton_poi_fused__native_batch_norm_legit_no_training_convolution_relu_20
        .type           triton_poi_fused__native_batch_norm_legit_no_training_convolution_relu_20,@function
        .size           triton_poi_fused__native_batch_norm_legit_no_training_convolution_relu_20,(.L_x_1 - triton_poi_fused__native_batch_norm_legit_no_training_convolution_relu_20)
        .other          triton_poi_fused__native_batch_norm_legit_no_training_convolution_relu_20,@"STO_CUDA_ENTRY STV_DEFAULT"
triton_poi_fused__native_batch_norm_legit_no_training_convolution_relu_20:
.text.triton_poi_fused__native_batch_norm_legit_no_training_convolution_relu_20:
[----:B------:R-:W0:Y:S01]  /*0000*/  LDC R1, c[0x0][0x28] ;  /* 0x00000a00ff017b82 */ /* 0x000e220000000800 */
[----:B------:R-:W1:Y:S07]  /*0010*/  S2R R0, SR_TID.X ;  /* 0x0000000000007919 */ /* 0x000e6e0000002100 */
[----:B------:R-:W2:Y:S01]  /*0020*/  LDC.64 R12, c[0x0][0x228] ;  /* 0x00008a00ff0c7b82 */ /* 0x000ea20000000a00 */
[----:B------:R-:W-:Y:S01]  /*0030*/  CS2R R4, SRZ ;  /* 0x0000000000047805 */ /* 0x000fe2000001ff00 */
[----:B------:R-:W-:Y:S01]  /*0040*/  ULDC.64 UR4, c[0x0][0x208] ;  /* 0x0000820000047ab9 */ /* 0x000fe20000000a00 */
[----:B------:R-:W3:Y:S05]  /*0050*/  S2R R3, SR_CTAID.X ;  /* 0x0000000000037919 */ /* 0x000eea0000002500 */
[----:B------:R-:W4:Y:S08]  /*0060*/  LDC.64 R10, c[0x0][0x218] ;  /* 0x00008600ff0a7b82 */ /* 0x000f300000000a00 */
[----:B------:R-:W5:Y:S08]  /*0070*/  LDC.64 R14, c[0x0][0x220] ;  /* 0x00008800ff0e7b82 */ /* 0x000f700000000a00 */
[----:B------:R-:W5:Y:S01]  /*0080*/  LDC.64 R16, c[0x0][0x230] ;  /* 0x00008c00ff107b82 */ /* 0x000f620000000a00 */
[----:B-1----:R-:W-:-:S07]  /*0090*/  LOP3.LUT R0, R0, 0x7f, RZ, 0xc0, !PT ;  /* 0x0000007f00007812 */ /* 0x002fce00078ec0ff */
[----:B------:R-:W1:Y:S01]  /*00a0*/  LDC.64 R6, c[0x0][0x238] ;  /* 0x00008e00ff067b82 */ /* 0x000e620000000a00 */
[----:B---3--:R-:W-:Y:S02]  /*00b0*/  SHF.R.S32.HI R2, RZ, 0x18, R3 ;  /* 0x00000018ff027819 */ /* 0x008fe40000011403 */
[----:B------:R-:W-:Y:S02]  /*00c0*/  LEA R0, R3, R0, 0x7 ;  /* 0x0000000003007211 */ /* 0x000fe400078e38ff */
[----:B------:R-:W-:Y:S02]  /*00d0*/  SGXT R3, R2, 0x1 ;  /* 0x000000010203781a */ /* 0x000fe40000000200 */
[----:B------:R-:W-:Y:S02]  /*00e0*/  ISETP.GE.AND P0, PT, R0, 0x200, PT ;  /* 0x000002000000780c */ /* 0x000fe40003f06270 */
[----:B------:R-:W-:-:S04]  /*00f0*/  LEA.HI R3, R3, R0, RZ, 0x6 ;  /* 0x0000000003037211 */ /* 0x000fc800078f30ff */
[----:B------:R-:W-:-:S04]  /*0100*/  SHF.R.S32.HI R2, RZ, 0x6, R3 ;  /* 0x00000006ff027819 */ /* 0x000fc80000011403 */
[----:B------:R-:W-:-:S04]  /*0110*/  LEA.HI R3, R3, R2, RZ, 0x1 ;  /* 0x0000000203037211 */ /* 0x000fc800078f08ff */
[----:B------:R-:W-:-:S04]  /*0120*/  LOP3.LUT R3, R3, 0xfffffffe, RZ, 0xc0, !PT ;  /* 0xfffffffe03037812 */ /* 0x000fc800078ec0ff */
[----:B------:R-:W-:Y:S02]  /*0130*/  IADD3 R19, R2, -R3, RZ ;  /* 0x8000000302137210 */ /* 0x000fe40007ffe0ff */
[----:B------:R-:W3:Y:S03]  /*0140*/  LDC.64 R2, c[0x0][0x210] ;  /* 0x00008400ff027b82 */ /* 0x000ee60000000a00 */
[----:B--2---:R-:W-:-:S05]  /*0150*/  IMAD.WIDE R12, R19, 0x4, R12 ;  /* 0x00000004130c7825 */ /* 0x004fca00078e020c */
[----:B------:R5:W2:Y:S01]  /*0160*/  @!P0 LDG.E.EL R4, desc[UR4][R12.64] ;  /* 0x000000040c048981 */ /* 0x000aa2000c2e1900 */
[----:B------:R-:W-:Y:S01]  /*0170*/  CS2R R8, SRZ ;  /* 0x0000000000087805 */ /* 0x000fe2000001ff00 */
[----:B----4-:R-:W-:-:S05]  /*0180*/  IMAD.WIDE R10, R19, 0x4, R10 ;  /* 0x00000004130a7825 */ /* 0x010fca00078e020a */
[----:B------:R4:W2:Y:S01]  /*0190*/  @!P0 LDG.E.EL R8, desc[UR4][R10.64] ;  /* 0x000000040a088981 */ /* 0x0008a2000c2e1900 */
[----:B-----5:R-:W-:-:S04]  /*01a0*/  IMAD.WIDE R12, R19, 0x4, R14 ;  /* 0x00000004130c7825 */ /* 0x020fc800078e020e */
[----:B---3--:R-:W-:Y:S01]  /*01b0*/  IMAD.WIDE R2, R0, 0x4, R2 ;  /* 0x0000000400027825 */ /* 0x008fe200078e0202 */
[----:B------:R-:W3:Y:S04]  /*01c0*/  @!P0 LDG.E.EL R9, desc[UR4][R12.64] ;  /* 0x000000040c098981 */ /* 0x000ee8000c2e1900 */
[----:B------:R-:W5:Y:S01]  /*01d0*/  @!P0 LDG.E R5, desc[UR4][R2.64] ;  /* 0x0000000402058981 */ /* 0x000f62000c1e1900 */
[----:B0-----:R-:W-:-:S04]  /*01e0*/  IMAD.WIDE R14, R19, 0x4, R16 ;  /* 0x00000004130e7825 */ /* 0x001fc800078e0210 */
[----:B-1----:R-:W-:Y:S01]  /*01f0*/  IMAD.WIDE R16, R19, 0x4, R6 ;  /* 0x0000000413107825 */ /* 0x002fe200078e0206 */
[----:B------:R-:W-:Y:S01]  /*0200*/  CS2R R18, SRZ ;  /* 0x0000000000127805 */ /* 0x000fe2000001ff00 */
[----:B----4-:R-:W-:Y:S01]  /*0210*/  HFMA2.MMA R11, -RZ, RZ, 1.625, 0 ;  /* 0x3e800000ff0b7435 */ /* 0x010fe200000001ff */
[----:B------:R-:W0:Y:S04]  /*0220*/  LDC.64 R6, c[0x0][0x240] ;  /* 0x00009000ff067b82 */ /* 0x000e280000000a00 */
[----:B------:R-:W4:Y:S04]  /*0230*/  @!P0 LDG.E.EL R18, desc[UR4][R14.64] ;  /* 0x000000040e128981 */ /* 0x000f28000c2e1900 */
[----:B------:R-:W4:Y:S01]  /*0240*/  @!P0 LDG.E.EL R19, desc[UR4][R16.64] ;  /* 0x0000000410138981 */ /* 0x000f22000c2e1900 */
[----:B0-----:R-:W-:-:S04]  /*0250*/  IMAD.WIDE R6, R0, 0x4, R6 ;  /* 0x0000000400067825 */ /* 0x001fc800078e0206 */
[----:B--2---:R-:W-:-:S04]  /*0260*/  FADD R4, R4, 9.9999997473787516356e-06 ;  /* 0x3727c5ac04047421 */ /* 0x004fc80000000000 */
[----:B------:R-:W0:Y:S02]  /*0270*/  MUFU.SQRT R20, R4 ;  /* 0x0000000400147308 */ /* 0x000e240000002000 */
[C---:B0-----:R-:W-:Y:S02]  /*0280*/  FSETP.GT.AND P1, PT, R20.reuse, 8.50705917302346158658e+37, PT ;  /* 0x7e8000001400780b */ /* 0x041fe40003f24000 */
[----:B------:R-:W-:-:S11]  /*0290*/  FSETP.GEU.AND P2, PT, R20, 1.175494350822287508e-38, PT ;  /* 0x008000001400780b */ /* 0x000fd60003f4e000 */
[----:B------:R-:W-:-:S04]  /*02a0*/  @P1 FMUL R20, R20, 0.25 ;  /* 0x3e80000014141820 */ /* 0x000fc80000400000 */
[----:B------:R-:W-:-:S06]  /*02b0*/  @!P2 FMUL R20, R20, 16777216 ;  /* 0x4b8000001414a820 */ /* 0x000fcc0000400000 */
[----:B------:R-:W0:Y:S01]  /*02c0*/  MUFU.RCP R20, R20 ;  /* 0x0000001400147308 */ /* 0x000e220000001000 */
[----:B------:R-:W-:Y:S01]  /*02d0*/  FSEL R11, R11, 1, P1 ;  /* 0x3f8000000b0b7808 */ /* 0x000fe20000800000 */
[----:B-----5:R-:W-:-:S04]  /*02e0*/  FADD R5, R8, R5 ;  /* 0x0000000508057221 */ /* 0x020fc80000000000 */
[----:B------:R-:W-:Y:S01]  /*02f0*/  @!P2 FMUL R11, R11, 16777216 ;  /* 0x4b8000000b0ba820 */ /* 0x000fe20000400000 */
[----:B---3--:R-:W-:-:S03]  /*0300*/  FADD R9, R5, -R9 ;  /* 0x8000000905097221 */ /* 0x008fc60000000000 */
[----:B0-----:R-:W-:-:S04]  /*0310*/  FMUL R4, R20, R11 ;  /* 0x0000000b14047220 */ /* 0x001fc80000400000 */
[----:B------:R-:W-:-:S04]  /*0320*/  FMUL R4, R9, R4 ;  /* 0x0000000409047220 */ /* 0x000fc80000400000 */
[----:B----4-:R-:W-:Y:S01]  /*0330*/  FFMA R4, R4, R18, R19 ;  /* 0x0000001204047223 */ /* 0x010fe20000000013 */
[----:B------:R0:W-:Y:S04]  /*0340*/  @!P0 STG.E desc[UR4][R2.64], R5 ;  /* 0x0000000502008986 */ /* 0x0001e8000c101904 */
[----:B------:R-:W-:-:S04]  /*0350*/  FSETP.GEU.AND P1, PT, R4, RZ, PT ;  /* 0x000000ff0400720b */ /* 0x000fc80003f2e000 */
[----:B------:R-:W-:Y:S01]  /*0360*/  FSEL R9, R4, RZ, P1 ;  /* 0x000000ff04097208 */ /* 0x000fe20000800000 */
[----:B0-----:R-:W-:Y:S08]  /*0370*/  @P0 EXIT ;  /* 0x000000000000094d */ /* 0x001ff00003800000 */
[----:B------:R-:W-:Y:S01]  /*0380*/  STG.E desc[UR4][R6.64], R9 ;  /* 0x0000000906007986 */ /* 0x000fe2000c101904 */
[----:B------:R-:W-:Y:S05]  /*0390*/  EXIT ;  /* 0x000000000000794d */ /* 0x000fea0003800000 */
.L_x_0:
[----:B------:R-:W-:-:S00]  /*03a0*/  BRA `(.L_x_0) ;  /* 0xfffffffc00fc7947 */ /* 0x000fc0000383ffff */
[----:B------:R-:W-:-:S00]  /*03b0*/  NOP ;  /* 0x0000000000007918 */ /* 0x000fc00000000000 */
        /* <DEDUP_REMOVED lines=12> */
.L_x_1:


//--------------------- .nv.global.init           --------------------------
	.section	.nv.global.init,"aw",@progbits
.nv.global.init:
	.type		_$_str,@object
	.size		_$_str,(_$_str_$_2 - _$_str)
_$_str:
        /*0000*/ 	.byte	0x5f, 0x5f, 0x43, 0x55, 0x44, 0x41, 0x5f, 0x46, 0x54, 0x5a, 0x00
	.type		_$_str_$_2,@object
	.size		_$_str_$_2,(.L_1 - _$_str_$_2)
_$_str_$_2:
        /*000b*/ 	.byte	0x5f, 0x5f, 0x43, 0x55, 0x44, 0x41, 0x5f, 0x50, 0x52, 0x45, 0x43, 0x5f, 0x53, 0x51, 0x52, 0x54
        /*001b*/ 	.byte	0x00
.L_1:


//--------------------- .nv.constant0.triton_poi_fused__native_batch_norm_legit_no_training_convolution_relu_20 --------------------------
	.section	.nv.constant0.triton_poi_fused__native_batch_norm_legit_no_training_convolution_relu_20,"a",@progbits
	.sectionflags	@""
	.align	4
.nv.constant0.triton_poi_fused__native_batch_norm_legit_no_training_convolution_relu_20:
	.zero		588
